//
// Generated by NVIDIA NVVM Compiler
//
// Compiler Build ID: CL-36424714
// Cuda compilation tools, release 13.0, V13.0.88
// Based on NVVM 20.0.0
//

.version 9.0
.target sm_100
.address_size 64

	// .globl	_Z6sgemm5iiifPfiS_ifS_i
// _ZZ6sgemm5iiifPfiS_ifS_iE8a_shared has been demoted
// _ZZ6sgemm5iiifPfiS_ifS_iE8b_shared has been demoted

.visible .entry _Z6sgemm5iiifPfiS_ifS_i(
	.param .u32 _Z6sgemm5iiifPfiS_ifS_i_param_0,
	.param .u32 _Z6sgemm5iiifPfiS_ifS_i_param_1,
	.param .u32 _Z6sgemm5iiifPfiS_ifS_i_param_2,
	.param .f32 _Z6sgemm5iiifPfiS_ifS_i_param_3,
	.param .u64 .ptr .align 1 _Z6sgemm5iiifPfiS_ifS_i_param_4,
	.param .u32 _Z6sgemm5iiifPfiS_ifS_i_param_5,
	.param .u64 .ptr .align 1 _Z6sgemm5iiifPfiS_ifS_i_param_6,
	.param .u32 _Z6sgemm5iiifPfiS_ifS_i_param_7,
	.param .f32 _Z6sgemm5iiifPfiS_ifS_i_param_8,
	.param .u64 .ptr .align 1 _Z6sgemm5iiifPfiS_ifS_i_param_9,
	.param .u32 _Z6sgemm5iiifPfiS_ifS_i_param_10
)
{
	.reg .pred 	%p<3>;
	.reg .b32 	%r<46>;
	.reg .b32 	%f<459>;
	.reg .b64 	%rd<32>;
	// demoted variable
	.shared .align 4 .b8 _ZZ6sgemm5iiifPfiS_ifS_iE8a_shared[4096];
	// demoted variable
	.shared .align 4 .b8 _ZZ6sgemm5iiifPfiS_ifS_iE8b_shared[4096];
	ld.param.u32 	%r12, [_Z6sgemm5iiifPfiS_ifS_i_param_2];
	ld.param.u64 	%rd8, [_Z6sgemm5iiifPfiS_ifS_i_param_4];
	ld.param.u32 	%r13, [_Z6sgemm5iiifPfiS_ifS_i_param_5];
	ld.param.u64 	%rd9, [_Z6sgemm5iiifPfiS_ifS_i_param_6];
	ld.param.u32 	%r14, [_Z6sgemm5iiifPfiS_ifS_i_param_7];
	mov.u32 	%r1, %tid.x;
	mov.u32 	%r2, %tid.y;
	mov.u32 	%r16, %ctaid.x;
	mov.u32 	%r3, %ctaid.y;
	shl.b32 	%r4, %r1, 2;
	shl.b32 	%r5, %r2, 2;
	shl.b32 	%r6, %r16, 6;
	setp.lt.s32 	%p1, %r12, 1;
	mov.f32 	%f443, 0f00000000;
	mov.f32 	%f444, %f443;
	mov.f32 	%f445, %f443;
	mov.f32 	%f446, %f443;
	mov.f32 	%f447, %f443;
	mov.f32 	%f448, %f443;
	mov.f32 	%f449, %f443;
	mov.f32 	%f450, %f443;
	mov.f32 	%f451, %f443;
	mov.f32 	%f452, %f443;
	mov.f32 	%f453, %f443;
	mov.f32 	%f454, %f443;
	mov.f32 	%f455, %f443;
	mov.f32 	%f456, %f443;
	mov.f32 	%f457, %f443;
	mov.f32 	%f458, %f443;
	@%p1 bra 	$L__BB0_3;
	shr.u32 	%r18, %r1, 2;
	add.s32 	%r19, %r5, %r18;
	mul.lo.s32 	%r20, %r13, %r6;
	and.b32  	%r21, %r4, 12;
	mad.lo.s32 	%r22, %r13, %r19, %r21;
	mad.lo.s32 	%r23, %r14, %r2, %r4;
	shl.b32 	%r24, %r4, 8;
	and.b32  	%r25, %r24, 3072;
	mov.u32 	%r26, _ZZ6sgemm5iiifPfiS_ifS_iE8a_shared;
	add.s32 	%r27, %r26, %r25;
	shl.b32 	%r28, %r19, 2;
	add.s32 	%r7, %r27, %r28;
	shl.b32 	%r29, %r2, 8;
	mov.u32 	%r30, _ZZ6sgemm5iiifPfiS_ifS_iE8b_shared;
	add.s32 	%r31, %r30, %r29;
	shl.b32 	%r32, %r1, 4;
	add.s32 	%r8, %r31, %r32;
	shl.b32 	%r33, %r14, 4;
	mad.lo.s32 	%r9, %r2, -240, %r31;
	mul.wide.u32 	%rd11, %r3, 256;
	mul.wide.s32 	%rd12, %r23, 4;
	add.s64 	%rd13, %rd11, %rd12;
	cvta.to.global.u64 	%rd14, %rd9;
	add.s64 	%rd31, %rd14, %rd13;
	mul.wide.s32 	%rd2, %r33, 4;
	mul.wide.s32 	%rd15, %r20, 4;
	mul.wide.s32 	%rd16, %r22, 4;
	add.s64 	%rd17, %rd15, %rd16;
	cvta.to.global.u64 	%rd18, %rd8;
	add.s64 	%rd30, %rd18, %rd17;
	mov.f32 	%f458, 0f00000000;
	mov.b32 	%r45, 0;
	mov.f32 	%f457, %f458;
	mov.f32 	%f456, %f458;
	mov.f32 	%f455, %f458;
	mov.f32 	%f454, %f458;
	mov.f32 	%f453, %f458;
	mov.f32 	%f452, %f458;
	mov.f32 	%f451, %f458;
	mov.f32 	%f450, %f458;
	mov.f32 	%f449, %f458;
	mov.f32 	%f448, %f458;
	mov.f32 	%f447, %f458;
	mov.f32 	%f446, %f458;
	mov.f32 	%f445, %f458;
	mov.f32 	%f444, %f458;
	mov.f32 	%f443, %f458;
$L__BB0_2:
	ld.global.v4.f32 	{%f51, %f52, %f53, %f54}, [%rd30];
	ld.global.v4.f32 	{%f55, %f56, %f57, %f58}, [%rd31];
	st.shared.f32 	[%r7], %f51;
	st.shared.f32 	[%r7+256], %f52;
	st.shared.f32 	[%r7+512], %f53;
	st.shared.f32 	[%r7+768], %f54;
	st.shared.v4.f32 	[%r8], {%f55, %f56, %f57, %f58};
	bar.sync 	0;
	mov.u32 	%r34, %tid.x;
	shl.b32 	%r35, %r34, 4;
	mov.u32 	%r36, _ZZ6sgemm5iiifPfiS_ifS_iE8a_shared;
	add.s32 	%r37, %r36, %r35;
	ld.shared.v4.f32 	{%f59, %f60, %f61, %f62}, [%r37];
	ld.shared.v4.f32 	{%f63, %f64, %f65, %f66}, [%r9];
	fma.rn.f32 	%f67, %f59, %f63, %f443;
	fma.rn.f32 	%f68, %f59, %f64, %f444;
	fma.rn.f32 	%f69, %f59, %f65, %f445;
	fma.rn.f32 	%f70, %f59, %f66, %f446;
	fma.rn.f32 	%f71, %f60, %f63, %f447;
	fma.rn.f32 	%f72, %f60, %f64, %f448;
	fma.rn.f32 	%f73, %f60, %f65, %f449;
	fma.rn.f32 	%f74, %f60, %f66, %f450;
	fma.rn.f32 	%f75, %f61, %f63, %f451;
	fma.rn.f32 	%f76, %f61, %f64, %f452;
	fma.rn.f32 	%f77, %f61, %f65, %f453;
	fma.rn.f32 	%f78, %f61, %f66, %f454;
	fma.rn.f32 	%f79, %f62, %f63, %f455;
	fma.rn.f32 	%f80, %f62, %f64, %f456;
	fma.rn.f32 	%f81, %f62, %f65, %f457;
	fma.rn.f32 	%f82, %f62, %f66, %f458;
	ld.shared.v4.f32 	{%f83, %f84, %f85, %f86}, [%r37+256];
	ld.shared.v4.f32 	{%f87, %f88, %f89, %f90}, [%r9+256];
	fma.rn.f32 	%f91, %f83, %f87, %f67;
	fma.rn.f32 	%f92, %f83, %f88, %f68;
	fma.rn.f32 	%f93, %f83, %f89, %f69;
	fma.rn.f32 	%f94, %f83, %f90, %f70;
	fma.rn.f32 	%f95, %f84, %f87, %f71;
	fma.rn.f32 	%f96, %f84, %f88, %f72;
	fma.rn.f32 	%f97, %f84, %f89, %f73;
	fma.rn.f32 	%f98, %f84, %f90, %f74;
	fma.rn.f32 	%f99, %f85, %f87, %f75;
	fma.rn.f32 	%f100, %f85, %f88, %f76;
	fma.rn.f32 	%f101, %f85, %f89, %f77;
	fma.rn.f32 	%f102, %f85, %f90, %f78;
	fma.rn.f32 	%f103, %f86, %f87, %f79;
	fma.rn.f32 	%f104, %f86, %f88, %f80;
	fma.rn.f32 	%f105, %f86, %f89, %f81;
	fma.rn.f32 	%f106, %f86, %f90, %f82;
	ld.shared.v4.f32 	{%f107, %f108, %f109, %f110}, [%r37+512];
	ld.shared.v4.f32 	{%f111, %f112, %f113, %f114}, [%r9+512];
	fma.rn.f32 	%f115, %f107, %f111, %f91;
	fma.rn.f32 	%f116, %f107, %f112, %f92;
	fma.rn.f32 	%f117, %f107, %f113, %f93;
	fma.rn.f32 	%f118, %f107, %f114, %f94;
	fma.rn.f32 	%f119, %f108, %f111, %f95;
	fma.rn.f32 	%f120, %f108, %f112, %f96;
	fma.rn.f32 	%f121, %f108, %f113, %f97;
	fma.rn.f32 	%f122, %f108, %f114, %f98;
	fma.rn.f32 	%f123, %f109, %f111, %f99;
	fma.rn.f32 	%f124, %f109, %f112, %f100;
	fma.rn.f32 	%f125, %f109, %f113, %f101;
	fma.rn.f32 	%f126, %f109, %f114, %f102;
	fma.rn.f32 	%f127, %f110, %f111, %f103;
	fma.rn.f32 	%f128, %f110, %f112, %f104;
	fma.rn.f32 	%f129, %f110, %f113, %f105;
	fma.rn.f32 	%f130, %f110, %f114, %f106;
	ld.shared.v4.f32 	{%f131, %f132, %f133, %f134}, [%r37+768];
	ld.shared.v4.f32 	{%f135, %f136, %f137, %f138}, [%r9+768];
	fma.rn.f32 	%f139, %f131, %f135, %f115;
	fma.rn.f32 	%f140, %f131, %f136, %f116;
	fma.rn.f32 	%f141, %f131, %f137, %f117;
	fma.rn.f32 	%f142, %f131, %f138, %f118;
	fma.rn.f32 	%f143, %f132, %f135, %f119;
	fma.rn.f32 	%f144, %f132, %f136, %f120;
	fma.rn.f32 	%f145, %f132, %f137, %f121;
	fma.rn.f32 	%f146, %f132, %f138, %f122;
	fma.rn.f32 	%f147, %f133, %f135, %f123;
	fma.rn.f32 	%f148, %f133, %f136, %f124;
	fma.rn.f32 	%f149, %f133, %f137, %f125;
	fma.rn.f32 	%f150, %f133, %f138, %f126;
	fma.rn.f32 	%f151, %f134, %f135, %f127;
	fma.rn.f32 	%f152, %f134, %f136, %f128;
	fma.rn.f32 	%f153, %f134, %f137, %f129;
	fma.rn.f32 	%f154, %f134, %f138, %f130;
	ld.shared.v4.f32 	{%f155, %f156, %f157, %f158}, [%r37+1024];
	ld.shared.v4.f32 	{%f159, %f160, %f161, %f162}, [%r9+1024];
	fma.rn.f32 	%f163, %f155, %f159, %f139;
	fma.rn.f32 	%f164, %f155, %f160, %f140;
	fma.rn.f32 	%f165, %f155, %f161, %f141;
	fma.rn.f32 	%f166, %f155, %f162, %f142;
	fma.rn.f32 	%f167, %f156, %f159, %f143;
	fma.rn.f32 	%f168, %f156, %f160, %f144;
	fma.rn.f32 	%f169, %f156, %f161, %f145;
	fma.rn.f32 	%f170, %f156, %f162, %f146;
	fma.rn.f32 	%f171, %f157, %f159, %f147;
	fma.rn.f32 	%f172, %f157, %f160, %f148;
	fma.rn.f32 	%f173, %f157, %f161, %f149;
	fma.rn.f32 	%f174, %f157, %f162, %f150;
	fma.rn.f32 	%f175, %f158, %f159, %f151;
	fma.rn.f32 	%f176, %f158, %f160, %f152;
	fma.rn.f32 	%f177, %f158, %f161, %f153;
	fma.rn.f32 	%f178, %f158, %f162, %f154;
	ld.shared.v4.f32 	{%f179, %f180, %f181, %f182}, [%r37+1280];
	ld.shared.v4.f32 	{%f183, %f184, %f185, %f186}, [%r9+1280];
	fma.rn.f32 	%f187, %f179, %f183, %f163;
	fma.rn.f32 	%f188, %f179, %f184, %f164;
	fma.rn.f32 	%f189, %f179, %f185, %f165;
	fma.rn.f32 	%f190, %f179, %f186, %f166;
	fma.rn.f32 	%f191, %f180, %f183, %f167;
	fma.rn.f32 	%f192, %f180, %f184, %f168;
	fma.rn.f32 	%f193, %f180, %f185, %f169;
	fma.rn.f32 	%f194, %f180, %f186, %f170;
	fma.rn.f32 	%f195, %f181, %f183, %f171;
	fma.rn.f32 	%f196, %f181, %f184, %f172;
	fma.rn.f32 	%f197, %f181, %f185, %f173;
	fma.rn.f32 	%f198, %f181, %f186, %f174;
	fma.rn.f32 	%f199, %f182, %f183, %f175;
	fma.rn.f32 	%f200, %f182, %f184, %f176;
	fma.rn.f32 	%f201, %f182, %f185, %f177;
	fma.rn.f32 	%f202, %f182, %f186, %f178;
	ld.shared.v4.f32 	{%f203, %f204, %f205, %f206}, [%r37+1536];
	ld.shared.v4.f32 	{%f207, %f208, %f209, %f210}, [%r9+1536];
	fma.rn.f32 	%f211, %f203, %f207, %f187;
	fma.rn.f32 	%f212, %f203, %f208, %f188;
	fma.rn.f32 	%f213, %f203, %f209, %f189;
	fma.rn.f32 	%f214, %f203, %f210, %f190;
	fma.rn.f32 	%f215, %f204, %f207, %f191;
	fma.rn.f32 	%f216, %f204, %f208, %f192;
	fma.rn.f32 	%f217, %f204, %f209, %f193;
	fma.rn.f32 	%f218, %f204, %f210, %f194;
	fma.rn.f32 	%f219, %f205, %f207, %f195;
	fma.rn.f32 	%f220, %f205, %f208, %f196;
	fma.rn.f32 	%f221, %f205, %f209, %f197;
	fma.rn.f32 	%f222, %f205, %f210, %f198;
	fma.rn.f32 	%f223, %f206, %f207, %f199;
	fma.rn.f32 	%f224, %f206, %f208, %f200;
	fma.rn.f32 	%f225, %f206, %f209, %f201;
	fma.rn.f32 	%f226, %f206, %f210, %f202;
	ld.shared.v4.f32 	{%f227, %f228, %f229, %f230}, [%r37+1792];
	ld.shared.v4.f32 	{%f231, %f232, %f233, %f234}, [%r9+1792];
	fma.rn.f32 	%f235, %f227, %f231, %f211;
	fma.rn.f32 	%f236, %f227, %f232, %f212;
	fma.rn.f32 	%f237, %f227, %f233, %f213;
	fma.rn.f32 	%f238, %f227, %f234, %f214;
	fma.rn.f32 	%f239, %f228, %f231, %f215;
	fma.rn.f32 	%f240, %f228, %f232, %f216;
	fma.rn.f32 	%f241, %f228, %f233, %f217;
	fma.rn.f32 	%f242, %f228, %f234, %f218;
	fma.rn.f32 	%f243, %f229, %f231, %f219;
	fma.rn.f32 	%f244, %f229, %f232, %f220;
	fma.rn.f32 	%f245, %f229, %f233, %f221;
	fma.rn.f32 	%f246, %f229, %f234, %f222;
	fma.rn.f32 	%f247, %f230, %f231, %f223;
	fma.rn.f32 	%f248, %f230, %f232, %f224;
	fma.rn.f32 	%f249, %f230, %f233, %f225;
	fma.rn.f32 	%f250, %f230, %f234, %f226;
	ld.shared.v4.f32 	{%f251, %f252, %f253, %f254}, [%r37+2048];
	ld.shared.v4.f32 	{%f255, %f256, %f257, %f258}, [%r9+2048];
	fma.rn.f32 	%f259, %f251, %f255, %f235;
	fma.rn.f32 	%f260, %f251, %f256, %f236;
	fma.rn.f32 	%f261, %f251, %f257, %f237;
	fma.rn.f32 	%f262, %f251, %f258, %f238;
	fma.rn.f32 	%f263, %f252, %f255, %f239;
	fma.rn.f32 	%f264, %f252, %f256, %f240;
	fma.rn.f32 	%f265, %f252, %f257, %f241;
	fma.rn.f32 	%f266, %f252, %f258, %f242;
	fma.rn.f32 	%f267, %f253, %f255, %f243;
	fma.rn.f32 	%f268, %f253, %f256, %f244;
	fma.rn.f32 	%f269, %f253, %f257, %f245;
	fma.rn.f32 	%f270, %f253, %f258, %f246;
	fma.rn.f32 	%f271, %f254, %f255, %f247;
	fma.rn.f32 	%f272, %f254, %f256, %f248;
	fma.rn.f32 	%f273, %f254, %f257, %f249;
	fma.rn.f32 	%f274, %f254, %f258, %f250;
	ld.shared.v4.f32 	{%f275, %f276, %f277, %f278}, [%r37+2304];
	ld.shared.v4.f32 	{%f279, %f280, %f281, %f282}, [%r9+2304];
	fma.rn.f32 	%f283, %f275, %f279, %f259;
	fma.rn.f32 	%f284, %f275, %f280, %f260;
	fma.rn.f32 	%f285, %f275, %f281, %f261;
	fma.rn.f32 	%f286, %f275, %f282, %f262;
	fma.rn.f32 	%f287, %f276, %f279, %f263;
	fma.rn.f32 	%f288, %f276, %f280, %f264;
	fma.rn.f32 	%f289, %f276, %f281, %f265;
	fma.rn.f32 	%f290, %f276, %f282, %f266;
	fma.rn.f32 	%f291, %f277, %f279, %f267;
	fma.rn.f32 	%f292, %f277, %f280, %f268;
	fma.rn.f32 	%f293, %f277, %f281, %f269;
	fma.rn.f32 	%f294, %f277, %f282, %f270;
	fma.rn.f32 	%f295, %f278, %f279, %f271;
	fma.rn.f32 	%f296, %f278, %f280, %f272;
	fma.rn.f32 	%f297, %f278, %f281, %f273;
	fma.rn.f32 	%f298, %f278, %f282, %f274;
	ld.shared.v4.f32 	{%f299, %f300, %f301, %f302}, [%r37+2560];
	ld.shared.v4.f32 	{%f303, %f304, %f305, %f306}, [%r9+2560];
	fma.rn.f32 	%f307, %f299, %f303, %f283;
	fma.rn.f32 	%f308, %f299, %f304, %f284;
	fma.rn.f32 	%f309, %f299, %f305, %f285;
	fma.rn.f32 	%f310, %f299, %f306, %f286;
	fma.rn.f32 	%f311, %f300, %f303, %f287;
	fma.rn.f32 	%f312, %f300, %f304, %f288;
	fma.rn.f32 	%f313, %f300, %f305, %f289;
	fma.rn.f32 	%f314, %f300, %f306, %f290;
	fma.rn.f32 	%f315, %f301, %f303, %f291;
	fma.rn.f32 	%f316, %f301, %f304, %f292;
	fma.rn.f32 	%f317, %f301, %f305, %f293;
	fma.rn.f32 	%f318, %f301, %f306, %f294;
	fma.rn.f32 	%f319, %f302, %f303, %f295;
	fma.rn.f32 	%f320, %f302, %f304, %f296;
	fma.rn.f32 	%f321, %f302, %f305, %f297;
	fma.rn.f32 	%f322, %f302, %f306, %f298;
	ld.shared.v4.f32 	{%f323, %f324, %f325, %f326}, [%r37+2816];
	ld.shared.v4.f32 	{%f327, %f328, %f329, %f330}, [%r9+2816];
	fma.rn.f32 	%f331, %f323, %f327, %f307;
	fma.rn.f32 	%f332, %f323, %f328, %f308;
	fma.rn.f32 	%f333, %f323, %f329, %f309;
	fma.rn.f32 	%f334, %f323, %f330, %f310;
	fma.rn.f32 	%f335, %f324, %f327, %f311;
	fma.rn.f32 	%f336, %f324, %f328, %f312;
	fma.rn.f32 	%f337, %f324, %f329, %f313;
	fma.rn.f32 	%f338, %f324, %f330, %f314;
	fma.rn.f32 	%f339, %f325, %f327, %f315;
	fma.rn.f32 	%f340, %f325, %f328, %f316;
	fma.rn.f32 	%f341, %f325, %f329, %f317;
	fma.rn.f32 	%f342, %f325, %f330, %f318;
	fma.rn.f32 	%f343, %f326, %f327, %f319;
	fma.rn.f32 	%f344, %f326, %f328, %f320;
	fma.rn.f32 	%f345, %f326, %f329, %f321;
	fma.rn.f32 	%f346, %f326, %f330, %f322;
	ld.shared.v4.f32 	{%f347, %f348, %f349, %f350}, [%r37+3072];
	ld.shared.v4.f32 	{%f351, %f352, %f353, %f354}, [%r9+3072];
	fma.rn.f32 	%f355, %f347, %f351, %f331;
	fma.rn.f32 	%f356, %f347, %f352, %f332;
	fma.rn.f32 	%f357, %f347, %f353, %f333;
	fma.rn.f32 	%f358, %f347, %f354, %f334;
	fma.rn.f32 	%f359, %f348, %f351, %f335;
	fma.rn.f32 	%f360, %f348, %f352, %f336;
	fma.rn.f32 	%f361, %f348, %f353, %f337;
	fma.rn.f32 	%f362, %f348, %f354, %f338;
	fma.rn.f32 	%f363, %f349, %f351, %f339;
	fma.rn.f32 	%f364, %f349, %f352, %f340;
	fma.rn.f32 	%f365, %f349, %f353, %f341;
	fma.rn.f32 	%f366, %f349, %f354, %f342;
	fma.rn.f32 	%f367, %f350, %f351, %f343;
	fma.rn.f32 	%f368, %f350, %f352, %f344;
	fma.rn.f32 	%f369, %f350, %f353, %f345;
	fma.rn.f32 	%f370, %f350, %f354, %f346;
	ld.shared.v4.f32 	{%f371, %f372, %f373, %f374}, [%r37+3328];
	ld.shared.v4.f32 	{%f375, %f376, %f377, %f378}, [%r9+3328];
	fma.rn.f32 	%f379, %f371, %f375, %f355;
	fma.rn.f32 	%f380, %f371, %f376, %f356;
	fma.rn.f32 	%f381, %f371, %f377, %f357;
	fma.rn.f32 	%f382, %f371, %f378, %f358;
	fma.rn.f32 	%f383, %f372, %f375, %f359;
	fma.rn.f32 	%f384, %f372, %f376, %f360;
	fma.rn.f32 	%f385, %f372, %f377, %f361;
	fma.rn.f32 	%f386, %f372, %f378, %f362;
	fma.rn.f32 	%f387, %f373, %f375, %f363;
	fma.rn.f32 	%f388, %f373, %f376, %f364;
	fma.rn.f32 	%f389, %f373, %f377, %f365;
	fma.rn.f32 	%f390, %f373, %f378, %f366;
	fma.rn.f32 	%f391, %f374, %f375, %f367;
	fma.rn.f32 	%f392, %f374, %f376, %f368;
	fma.rn.f32 	%f393, %f374, %f377, %f369;
	fma.rn.f32 	%f394, %f374, %f378, %f370;
	ld.shared.v4.f32 	{%f395, %f396, %f397, %f398}, [%r37+3584];
	ld.shared.v4.f32 	{%f399, %f400, %f401, %f402}, [%r9+3584];
	fma.rn.f32 	%f403, %f395, %f399, %f379;
	fma.rn.f32 	%f404, %f395, %f400, %f380;
	fma.rn.f32 	%f405, %f395, %f401, %f381;
	fma.rn.f32 	%f406, %f395, %f402, %f382;
	fma.rn.f32 	%f407, %f396, %f399, %f383;
	fma.rn.f32 	%f408, %f396, %f400, %f384;
	fma.rn.f32 	%f409, %f396, %f401, %f385;
	fma.rn.f32 	%f410, %f396, %f402, %f386;
	fma.rn.f32 	%f411, %f397, %f399, %f387;
	fma.rn.f32 	%f412, %f397, %f400, %f388;
	fma.rn.f32 	%f413, %f397, %f401, %f389;
	fma.rn.f32 	%f414, %f397, %f402, %f390;
	fma.rn.f32 	%f415, %f398, %f399, %f391;
	fma.rn.f32 	%f416, %f398, %f400, %f392;
	fma.rn.f32 	%f417, %f398, %f401, %f393;
	fma.rn.f32 	%f418, %f398, %f402, %f394;
	ld.shared.v4.f32 	{%f419, %f420, %f421, %f422}, [%r37+3840];
	ld.shared.v4.f32 	{%f423, %f424, %f425, %f426}, [%r9+3840];
	fma.rn.f32 	%f443, %f419, %f423, %f403;
	fma.rn.f32 	%f444, %f419, %f424, %f404;
	fma.rn.f32 	%f445, %f419, %f425, %f405;
	fma.rn.f32 	%f446, %f419, %f426, %f406;
	fma.rn.f32 	%f447, %f420, %f423, %f407;
	fma.rn.f32 	%f448, %f420, %f424, %f408;
	fma.rn.f32 	%f449, %f420, %f425, %f409;
	fma.rn.f32 	%f450, %f420, %f426, %f410;
	fma.rn.f32 	%f451, %f421, %f423, %f411;
	fma.rn.f32 	%f452, %f421, %f424, %f412;
	fma.rn.f32 	%f453, %f421, %f425, %f413;
	fma.rn.f32 	%f454, %f421, %f426, %f414;
	fma.rn.f32 	%f455, %f422, %f423, %f415;
	fma.rn.f32 	%f456, %f422, %f424, %f416;
	fma.rn.f32 	%f457, %f422, %f425, %f417;
	fma.rn.f32 	%f458, %f422, %f426, %f418;
	bar.sync 	0;
	add.s32 	%r45, %r45, 16;
	add.s64 	%rd31, %rd31, %rd2;
	add.s64 	%rd30, %rd30, 64;
	setp.lt.s32 	%p2, %r45, %r12;
	@%p2 bra 	$L__BB0_2;
$L__BB0_3:
	ld.param.u32 	%r44, [_Z6sgemm5iiifPfiS_ifS_i_param_10];
	ld.param.u64 	%rd29, [_Z6sgemm5iiifPfiS_ifS_i_param_9];
	shl.b32 	%r38, %r3, 6;
	mad.lo.s32 	%r39, %r44, %r6, %r38;
	cvt.s64.s32 	%rd19, %r39;
	cvta.to.global.u64 	%rd20, %rd29;
	mov.u32 	%r40, %tid.x;
	mul.lo.s32 	%r41, %r40, %r44;
	shl.b32 	%r42, %r41, 2;
	add.s32 	%r43, %r42, %r5;
	cvt.s64.s32 	%rd21, %r43;
	add.s64 	%rd22, %rd19, %rd21;
	shl.b64 	%rd23, %rd22, 2;
	add.s64 	%rd24, %rd20, %rd23;
	st.global.v4.f32 	[%rd24], {%f443, %f444, %f445, %f446};
	mul.wide.s32 	%rd25, %r44, 4;
	add.s64 	%rd26, %rd24, %rd25;
	st.global.v4.f32 	[%rd26], {%f447, %f448, %f449, %f450};
	add.s64 	%rd27, %rd26, %rd25;
	st.global.v4.f32 	[%rd27], {%f451, %f452, %f453, %f454};
	add.s64 	%rd28, %rd27, %rd25;
	st.global.v4.f32 	[%rd28], {%f455, %f456, %f457, %f458};
	ret;

}


// ===== COMPILED SASS (sm_100) =====

	.target	sm_100

	.elftype	@"ET_EXEC"


//--------------------- .note.nv.tkinfo           --------------------------
	.section	.note.nv.tkinfo,"",@"SHT_NOTE"
	.sectionflags	@"SHF_NOTE_NV_TKINFO"
	.tkinfo
        /*0018*/ 	.word	0x00000002
        /*0030*/ 	.string	""
        /*0030*/ 	.string	"ptxas"
        /*0030*/ 	.string	"Cuda compilation tools, release 13.0, V13.0.88"
        /*0030*/ 	.string	"Build cuda_13.0.r13.0/compiler.36424714_0"
        /*0030*/ 	.string	"-arch sm_100 -m 64 "



//--------------------- .note.nv.cuinfo           --------------------------
	.section	.note.nv.cuinfo,"",@"SHT_NOTE"
	.sectionflags	@"SHF_NOTE_NV_CUINFO"
        /*0018*/ 	.short	0x0002
        /*001a*/ 	.short	0x0064
        /*001c*/ 	.short	0x0082
	.zero		2


//--------------------- .nv.info                  --------------------------
	.section	.nv.info,"",@"SHT_CUDA_INFO"
	.align	4


	//----- nvinfo : EIATTR_REGCOUNT
	.align		4
        /*0000*/ 	.byte	0x04, 0x2f
        /*0002*/ 	.short	(.L_1 - .L_0)
	.align		4
.L_0:
        /*0004*/ 	.word	index@(_Z6sgemm5iiifPfiS_ifS_i)
        /*0008*/ 	.word	0x00000037


	//----- nvinfo : EIATTR_FRAME_SIZE
	.align		4
.L_1:
        /*000c*/ 	.byte	0x04, 0x11
        /*000e*/ 	.short	(.L_3 - .L_2)
	.align		4
.L_2:
        /*0010*/ 	.word	index@(_Z6sgemm5iiifPfiS_ifS_i)
        /*0014*/ 	.word	0x00000000


	//----- nvinfo : EIATTR_MIN_STACK_SIZE
	.align		4
.L_3:
        /*0018*/ 	.byte	0x04, 0x12
        /*001a*/ 	.short	(.L_5 - .L_4)
	.align		4
.L_4:
        /*001c*/ 	.word	index@(_Z6sgemm5iiifPfiS_ifS_i)
        /*0020*/ 	.word	0x00000000
.L_5:


//--------------------- .nv.compat                --------------------------
	.section	.nv.compat,"",@"SHT_CUDA_COMPAT_INFO"
	.align	4
        /*0000*/ 	.byte	0x02, 0x09, 0x00, 0x00, 0x02, 0x02, 0x01, 0x00, 0x02, 0x05, 0x05, 0x00, 0x03, 0x07, 0x01, 0x01
        /*0010*/ 	.byte	0x02, 0x03, 0x00, 0x00, 0x02, 0x06, 0x01, 0x00, 0x04, 0x0b, 0x08, 0x00, 0x09, 0x00, 0x00, 0x00
        /*0020*/ 	.byte	0x00, 0x00, 0x00, 0x00


//--------------------- .nv.info._Z6sgemm5iiifPfiS_ifS_i --------------------------
	.section	.nv.info._Z6sgemm5iiifPfiS_ifS_i,"",@"SHT_CUDA_INFO"
	.sectionflags	@""
	.align	4


	//----- nvinfo : EIATTR_CUDA_API_VERSION
	.align		4
        /*0000*/ 	.byte	0x04, 0x37
        /*0002*/ 	.short	(.L_7 - .L_6)
.L_6:
        /*0004*/ 	.word	0x00000082


	//----- nvinfo : EIATTR_KPARAM_INFO
	.align		4
.L_7:
        /*0008*/ 	.byte	0x04, 0x17
        /*000a*/ 	.short	(.L_9 - .L_8)
.L_8:
        /*000c*/ 	.word	0x00000000
        /*0010*/ 	.short	0x000a
        /*0012*/ 	.short	0x0038
        /*0014*/ 	.byte	0x00, 0xf0, 0x11, 0x00


	//----- nvinfo : EIATTR_KPARAM_INFO
	.align		4
.L_9:
        /*0018*/ 	.byte	0x04, 0x17
        /*001a*/ 	.short	(.L_11 - .L_10)
.L_10:
        /*001c*/ 	.word	0x00000000
        /*0020*/ 	.short	0x0009
        /*0022*/ 	.short	0x0030
        /*0024*/ 	.byte	0x00, 0xf5, 0x21, 0x00


	//----- nvinfo : EIATTR_KPARAM_INFO
	.align		4
.L_11:
        /*0028*/ 	.byte	0x04, 0x17
        /*002a*/ 	.short	(.L_13 - .L_12)
.L_12:
        /*002c*/ 	.word	0x00000000
        /*0030*/ 	.short	0x0008
        /*0032*/ 	.short	0x002c
        /*0034*/ 	.byte	0x00, 0xf0, 0x11, 0x00


	//----- nvinfo : EIATTR_KPARAM_INFO
	.align		4
.L_13:
        /*0038*/ 	.byte	0x04, 0x17
        /*003a*/ 	.short	(.L_15 - .L_14)
.L_14:
        /*003c*/ 	.word	0x00000000
        /*0040*/ 	.short	0x0007
        /*0042*/ 	.short	0x0028
        /*0044*/ 	.byte	0x00, 0xf0, 0x11, 0x00


	//----- nvinfo : EIATTR_KPARAM_INFO
	.align		4
.L_15:
        /*0048*/ 	.byte	0x04, 0x17
        /*004a*/ 	.short	(.L_17 - .L_16)
.L_16:
        /*004c*/ 	.word	0x00000000
        /*0050*/ 	.short	0x0006
        /*0052*/ 	.short	0x0020
        /*0054*/ 	.byte	0x00, 0xf5, 0x21, 0x00


	//----- nvinfo : EIATTR_KPARAM_INFO
	.align		4
.L_17:
        /*0058*/ 	.byte	0x04, 0x17
        /*005a*/ 	.short	(.L_19 - .L_18)
.L_18:
        /*005c*/ 	.word	0x00000000
        /*0060*/ 	.short	0x0005
        /*0062*/ 	.short	0x0018
        /*0064*/ 	.byte	0x00, 0xf0, 0x11, 0x00


	//----- nvinfo : EIATTR_KPARAM_INFO
	.align		4
.L_19:
        /*0068*/ 	.byte	0x04, 0x17
        /*006a*/ 	.short	(.L_21 - .L_20)
.L_20:
        /*006c*/ 	.word	0x00000000
        /*0070*/ 	.short	0x0004
        /*0072*/ 	.short	0x0010
        /*0074*/ 	.byte	0x00, 0xf5, 0x21, 0x00


	//----- nvinfo : EIATTR_KPARAM_INFO
	.align		4
.L_21:
        /*0078*/ 	.byte	0x04, 0x17
        /*007a*/ 	.short	(.L_23 - .L_22)
.L_22:
        /*007c*/ 	.word	0x00000000
        /*0080*/ 	.short	0x0003
        /*0082*/ 	.short	0x000c
        /*0084*/ 	.byte	0x00, 0xf0, 0x11, 0x00


	//----- nvinfo : EIATTR_KPARAM_INFO
	.align		4
.L_23:
        /*0088*/ 	.byte	0x04, 0x17
        /*008a*/ 	.short	(.L_25 - .L_24)
.L_24:
        /*008c*/ 	.word	0x00000000
        /*0090*/ 	.short	0x0002
        /*0092*/ 	.short	0x0008
        /*0094*/ 	.byte	0x00, 0xf0, 0x11, 0x00


	//----- nvinfo : EIATTR_KPARAM_INFO
	.align		4
.L_25:
        /*0098*/ 	.byte	0x04, 0x17
        /*009a*/ 	.short	(.L_27 - .L_26)
.L_26:
        /*009c*/ 	.word	0x00000000
        /*00a0*/ 	.short	0x0001
        /*00a2*/ 	.short	0x0004
        /*00a4*/ 	.byte	0x00, 0xf0, 0x11, 0x00


	//----- nvinfo : EIATTR_KPARAM_INFO
	.align		4
.L_27:
        /*00a8*/ 	.byte	0x04, 0x17
        /*00aa*/ 	.short	(.L_29 - .L_28)
.L_28:
        /*00ac*/ 	.word	0x00000000
        /*00b0*/ 	.short	0x0000
        /*00b2*/ 	.short	0x0000
        /*00b4*/ 	.byte	0x00, 0xf0, 0x11, 0x00


	//----- nvinfo : EIATTR_SPARSE_MMA_MASK
	.align		4
.L_29:
        /*00b8*/ 	.byte	0x03, 0x50
        /*00ba*/ 	.short	0x0000


	//----- nvinfo : EIATTR_MAXREG_COUNT
	.align		4
        /*00bc*/ 	.byte	0x03, 0x1b
        /*00be*/ 	.short	0x00ff


	//----- nvinfo : EIATTR_NUM_BARRIERS
	.align		4
        /*00c0*/ 	.byte	0x02, 0x4c
        /*00c2*/ 	.byte	0x01
	.zero		1


	//----- nvinfo : EIATTR_MERCURY_ISA_VERSION
	.align		4
        /*00c4*/ 	.byte	0x03, 0x5f
        /*00c6*/ 	.short	0x0101


	//----- nvinfo : EIATTR_VRC_CTA_INIT_COUNT
	.align		4
        /*00c8*/ 	.byte	0x02, 0x4a
	.zero		1
	.zero		1


	//----- nvinfo : EIATTR_EXIT_INSTR_OFFSETS
	.align		4
        /*00cc*/ 	.byte	0x04, 0x1c
        /*00ce*/ 	.short	(.L_31 - .L_30)


	//   ....[0]....
.L_30:
        /*00d0*/ 	.word	0x00001800


	//----- nvinfo : EIATTR_CBANK_PARAM_SIZE
	.align		4
.L_31:
        /*00d4*/ 	.byte	0x03, 0x19
        /*00d6*/ 	.short	0x003c


	//----- nvinfo : EIATTR_PARAM_CBANK
	.align		4
        /*00d8*/ 	.byte	0x04, 0x0a
        /*00da*/ 	.short	(.L_33 - .L_32)
	.align		4
.L_32:
        /*00dc*/ 	.word	index@(.nv.constant0._Z6sgemm5iiifPfiS_ifS_i)
        /*00e0*/ 	.short	0x0380
        /*00e2*/ 	.short	0x003c


	//----- nvinfo : EIATTR_SW_WAR
	.align		4
.L_33:
        /*00e4*/ 	.byte	0x04, 0x36
        /*00e6*/ 	.short	(.L_35 - .L_34)
.L_34:
        /*00e8*/ 	.word	0x00000008
.L_35:


//--------------------- .nv.callgraph             --------------------------
	.section	.nv.callgraph,"",@"SHT_CUDA_CALLGRAPH"
	.align	4
	.sectionentsize	8
	.align		4
        /*0000*/ 	.word	0x00000000
	.align		4
        /*0004*/ 	.word	0xffffffff
	.align		4
        /*0008*/ 	.word	0x00000000
	.align		4
        /*000c*/ 	.word	0xfffffffe
	.align		4
        /*0010*/ 	.word	0x00000000
	.align		4
        /*0014*/ 	.word	0xfffffffd
	.align		4
        /*0018*/ 	.word	0x00000000
	.align		4
        /*001c*/ 	.word	0xfffffffc


//--------------------- .text._Z6sgemm5iiifPfiS_ifS_i --------------------------
	.section	.text._Z6sgemm5iiifPfiS_ifS_i,"ax",@progbits
	.align	128
        .global         _Z6sgemm5iiifPfiS_ifS_i
        .type           _Z6sgemm5iiifPfiS_ifS_i,@function
        .size           _Z6sgemm5iiifPfiS_ifS_i,(.L_x_3 - _Z6sgemm5iiifPfiS_ifS_i)
        .other          _Z6sgemm5iiifPfiS_ifS_i,@"STO_CUDA_ENTRY STV_DEFAULT"
_Z6sgemm5iiifPfiS_ifS_i:
.text._Z6sgemm5iiifPfiS_ifS_i:
[----:B------:R-:W-:Y:S01]  /*0000*/  LDC R1, c[0x0][0x37c] ;  /* 0x0000df00ff017b82 */ /* 0x000fe20000000800 */
[----:B------:R-:W0:Y:S01]  /*0010*/  S2R R20, SR_TID.Y ;  /* 0x0000000000147919 */ /* 0x000e220000002200 */
[----:B------:R-:W1:Y:S06]  /*0020*/  LDCU UR9, c[0x0][0x388] ;  /* 0x00007100ff0977ac */ /* 0x000e6c0008000800 */
[----:B------:R-:W2:Y:S01]  /*0030*/  S2UR UR5, SR_CTAID.X ;  /* 0x00000000000579c3 */ /* 0x000ea20000002500 */
[----:B------:R-:W-:Y:S01]  /*0040*/  CS2R R16, SRZ ;  /* 0x0000000000107805 */ /* 0x000fe2000001ff00 */
[----:B------:R-:W3:Y:S01]  /*0050*/  S2R R0, SR_TID.X ;  /* 0x0000000000007919 */ /* 0x000ee20000002100 */
[----:B------:R-:W-:-:S02]  /*0060*/  CS2R R18, SRZ ;  /* 0x0000000000127805 */ /* 0x000fc4000001ff00 */
[----:B------:R-:W-:Y:S02]  /*0070*/  CS2R R12, SRZ ;  /* 0x00000000000c7805 */ /* 0x000fe4000001ff00 */
[----:B------:R-:W-:Y:S01]  /*0080*/  CS2R R14, SRZ ;  /* 0x00000000000e7805 */ /* 0x000fe2000001ff00 */
[----:B------:R-:W4:Y:S01]  /*0090*/  S2R R2, SR_CTAID.Y ;  /* 0x0000000000027919 */ /* 0x000f220000002600 */
[----:B------:R-:W-:Y:S02]  /*00a0*/  CS2R R8, SRZ ;  /* 0x0000000000087805 */ /* 0x000fe4000001ff00 */
[----:B------:R-:W-:Y:S02]  /*00b0*/  CS2R R10, SRZ ;  /* 0x00000000000a7805 */ /* 0x000fe4000001ff00 */
[----:B------:R-:W-:Y:S02]  /*00c0*/  CS2R R4, SRZ ;  /* 0x0000000000047805 */ /* 0x000fe4000001ff00 */
[----:B------:R-:W-:Y:S01]  /*00d0*/  CS2R R6, SRZ ;  /* 0x0000000000067805 */ /* 0x000fe2000001ff00 */
[----:B------:R-:W3:Y:S01]  /*00e0*/  LDCU.64 UR10, c[0x0][0x358] ;  /* 0x00006b00ff0a77ac */ /* 0x000ee20008000a00 */
[----:B-1----:R-:W-:-:S02]  /*00f0*/  UISETP.GE.AND UP0, UPT, UR9, 0x1, UPT ;  /* 0x000000010900788c */ /* 0x002fc4000bf06270 */
[----:B--2---:R-:W-:Y:S01]  /*0100*/  USHF.L.U32 UR5, UR5, 0x6, URZ ;  /* 0x0000000605057899 */ /* 0x004fe200080006ff */
[----:B0-----:R-:W-:-:S06]  /*0110*/  SHF.L.U32 R21, R20, 0x2, RZ ;  /* 0x0000000214157819 */ /* 0x001fcc00000006ff */
[----:B------:R-:W-:Y:S05]  /*0120*/  BRA.U !UP0, `(.L_x_0) ;  /* 0x0000001508647547 */ /* 0x000fea000b800000 */
[----:B------:R-:W0:Y:S01]  /*0130*/  LDC R9, c[0x0][0x398] ;  /* 0x0000e600ff097b82 */ /* 0x000e220000000800 */
[----:B------:R-:W1:Y:S01]  /*0140*/  LDCU UR7, c[0x0][0x3a8] ;  /* 0x00007500ff0777ac */ /* 0x000e620008000800 */
[C---:B---3--:R-:W-:Y:S02]  /*0150*/  SHF.L.U32 R3, R0.reuse, 0x2, RZ ;  /* 0x0000000200037819 */ /* 0x048fe400000006ff */
[----:B------:R-:W-:Y:S02]  /*0160*/  CS2R R10, SRZ ;  /* 0x00000000000a7805 */ /* 0x000fe4000001ff00 */
[C---:B------:R-:W-:Y:S01]  /*0170*/  LEA.HI R21, R0.reuse, R21, RZ, 0x1e ;  /* 0x0000001500157211 */ /* 0x040fe200078ff0ff */
[----:B------:R-:W2:Y:S01]  /*0180*/  LDCU.64 UR12, c[0x0][0x3a0] ;  /* 0x00007400ff0c77ac */ /* 0x000ea20008000a00 */
[----:B------:R-:W-:Y:S02]  /*0190*/  LOP3.LUT R4, R3, 0xc, RZ, 0xc0, !PT ;  /* 0x0000000c03047812 */ /* 0x000fe400078ec0ff */
[----:B------:R-:W-:Y:S01]  /*01a0*/  CS2R R14, SRZ ;  /* 0x00000000000e7805 */ /* 0x000fe2000001ff00 */
[----:B------:R-:W3:Y:S01]  /*01b0*/  S2UR UR6, SR_CgaCtaId ;  /* 0x00000000000679c3 */ /* 0x000ee20000008800 */
[----:B------:R-:W5:Y:S01]  /*01c0*/  LDCU.64 UR14, c[0x0][0x390] ;  /* 0x00007200ff0e77ac */ /* 0x000f620008000a00 */
[----:B------:R-:W-:-:S02]  /*01d0*/  SHF.L.U32 R8, R0, 0xa, RZ ;  /* 0x0000000a00087819 */ /* 0x000fc400000006ff */
[----:B------:R-:W-:Y:S02]  /*01e0*/  CS2R R12, SRZ ;  /* 0x00000000000c7805 */ /* 0x000fe4000001ff00 */
[----:B------:R-:W-:Y:S01]  /*01f0*/  CS2R R18, SRZ ;  /* 0x0000000000127805 */ /* 0x000fe2000001ff00 */
[----:B------:R-:W-:Y:S01]  /*0200*/  UMOV UR4, 0x400 ;  /* 0x0000040000047882 */ /* 0x000fe20000000000 */
[----:B------:R-:W-:Y:S02]  /*0210*/  LOP3.LUT R8, R8, 0xc00, RZ, 0xc0, !PT ;  /* 0x00000c0008087812 */ /* 0x000fe400078ec0ff */
[----:B------:R-:W-:Y:S01]  /*0220*/  CS2R R16, SRZ ;  /* 0x0000000000107805 */ /* 0x000fe2000001ff00 */
[----:B-1----:R-:W-:Y:S02]  /*0230*/  IMAD R5, R20, UR7, R3 ;  /* 0x0000000714057c24 */ /* 0x002fe4000f8e0203 */
[----:B0-----:R-:W-:Y:S02]  /*0240*/  IMAD R6, R21, R9, R4 ;  /* 0x0000000915067224 */ /* 0x001fe400078e0204 */
[----:B------:R-:W-:-:S04]  /*0250*/  IMAD.WIDE R4, R5, 0x4, RZ ;  /* 0x0000000405047825 */ /* 0x000fc800078e02ff */
[----:B------:R-:W-:Y:S01]  /*0260*/  IMAD.WIDE R6, R6, 0x4, RZ ;  /* 0x0000000406067825 */ /* 0x000fe200078e02ff */
[----:B---3--:R-:W-:Y:S02]  /*0270*/  ULEA UR8, UR6, UR4, 0x18 ;  /* 0x0000000406087291 */ /* 0x008fe4000f8ec0ff */
[----:B------:R-:W-:Y:S01]  /*0280*/  UIADD3 UR4, UPT, UPT, UR4, 0x1000, URZ ;  /* 0x0000100004047890 */ /* 0x000fe2000fffe0ff */
[----:B------:R-:W-:Y:S02]  /*0290*/  IMAD R3, R9, UR5, RZ ;  /* 0x0000000509037c24 */ /* 0x000fe4000f8e02ff */
[----:B----4-:R-:W-:Y:S01]  /*02a0*/  IMAD.WIDE.U32 R4, R2, 0x100, R4 ;  /* 0x0000010002047825 */ /* 0x010fe200078e0004 */
[----:B------:R-:W-:Y:S01]  /*02b0*/  ULEA UR4, UR6, UR4, 0x18 ;  /* 0x0000000406047291 */ /* 0x000fe2000f8ec0ff */
[----:B------:R-:W-:Y:S01]  /*02c0*/  IADD3 R8, PT, PT, R8, UR8, RZ ;  /* 0x0000000808087c10 */ /* 0x000fe2000fffe0ff */
[----:B------:R-:W-:Y:S01]  /*02d0*/  USHF.L.U32 UR6, UR7, 0x4, URZ ;  /* 0x0000000407067899 */ /* 0x000fe200080006ff */
[----:B------:R-:W-:Y:S01]  /*02e0*/  IMAD.WIDE R6, R3, 0x4, R6 ;  /* 0x0000000403067825 */ /* 0x000fe200078e0206 */
[----:B--2---:R-:W-:-:S02]  /*02f0*/  IADD3 R50, P0, PT, R4, UR12, RZ ;  /* 0x0000000c04327c10 */ /* 0x004fc4000ff1e0ff */
[----:B------:R-:W-:Y:S02]  /*0300*/  LEA R39, R21, R8, 0x2 ;  /* 0x0000000815277211 */ /* 0x000fe400078e10ff */
[----:B------:R-:W-:Y:S02]  /*0310*/  CS2R R8, SRZ ;  /* 0x0000000000087805 */ /* 0x000fe4000001ff00 */
[----:B-----5:R-:W-:Y:S02]  /*0320*/  IADD3 R36, P1, PT, R6, UR14, RZ ;  /* 0x0000000e06247c10 */ /* 0x020fe4000ff3e0ff */
[----:B------:R-:W-:Y:S01]  /*0330*/  LEA R21, R20, UR4, 0x8 ;  /* 0x0000000414157c11 */ /* 0x000fe2000f8e40ff */
[----:B------:R-:W-:Y:S01]  /*0340*/  UMOV UR4, URZ ;  /* 0x000000ff00047c82 */ /* 0x000fe20008000000 */
[----:B------:R-:W-:Y:S02]  /*0350*/  IADD3.X R51, PT, PT, R5, UR13, RZ, P0, !PT ;  /* 0x0000000d05337c10 */ /* 0x000fe400087fe4ff */
[----:B------:R-:W-:-:S02]  /*0360*/  CS2R R4, SRZ ;  /* 0x0000000000047805 */ /* 0x000fc4000001ff00 */
[----:B------:R-:W-:Y:S02]  /*0370*/  IADD3.X R37, PT, PT, R7, UR15, RZ, P1, !PT ;  /* 0x0000000f07257c10 */ /* 0x000fe40008ffe4ff */
[----:B------:R-:W-:Y:S01]  /*0380*/  CS2R R6, SRZ ;  /* 0x0000000000067805 */ /* 0x000fe2000001ff00 */
[----:B------:R-:W-:Y:S01]  /*0390*/  IMAD R3, R20, -0xf0, R21 ;  /* 0xffffff1014037824 */ /* 0x000fe200078e0215 */
[----:B------:R-:W-:-:S07]  /*03a0*/  LEA R38, R0, R21, 0x4 ;  /* 0x0000001500267211 */ /* 0x000fce00078e20ff */
.L_x_1:
[----:B------:R0:W2:Y:S04]  /*03b0*/  LDG.E.128 R40, desc[UR10][R36.64] ;  /* 0x0000000a24287981 */ /* 0x0000a8000c1e1d00 */
[----:B------:R-:W3:Y:S01]  /*03c0*/  LDG.E.128 R44, desc[UR10][R50.64] ;  /* 0x0000000a322c7981 */ /* 0x000ee2000c1e1d00 */
[----:B------:R-:W-:Y:S01]  /*03d0*/  LEA R48, R0, UR8, 0x4 ;  /* 0x0000000800307c11 */ /* 0x000fe2000f8e20ff */
[----:B------:R-:W-:-:S04]  /*03e0*/  UIADD3 UR4, UPT, UPT, UR4, 0x10, URZ ;  /* 0x0000001004047890 */ /* 0x000fc8000fffe0ff */
[----:B------:R-:W-:Y:S01]  /*03f0*/  UISETP.GE.AND UP0, UPT, UR4, UR9, UPT ;  /* 0x000000090400728c */ /* 0x000fe2000bf06270 */
[----:B0-----:R-:W-:-:S04]  /*0400*/  IADD3 R36, P0, PT, R36, 0x40, RZ ;  /* 0x0000004024247810 */ /* 0x001fc80007f1e0ff */
[----:B------:R-:W-:Y:S01]  /*0410*/  IADD3.X R37, PT, PT, RZ, R37, RZ, P0, !PT ;  /* 0x00000025ff257210 */ /* 0x000fe200007fe4ff */
[----:B--2---:R-:W-:Y:S04]  /*0420*/  STS [R39], R40 ;  /* 0x0000002827007388 */ /* 0x004fe80000000800 */
[----:B------:R-:W-:Y:S04]  /*0430*/  STS [R39+0x100], R41 ;  /* 0x0001002927007388 */ /* 0x000fe80000000800 */
[----:B------:R-:W-:Y:S04]  /*0440*/  STS [R39+0x200], R42 ;  /* 0x0002002a27007388 */ /* 0x000fe80000000800 */
[----:B------:R-:W-:Y:S04]  /*0450*/  STS [R39+0x300], R43 ;  /* 0x0003002b27007388 */ /* 0x000fe80000000800 */
[----:B---3--:R-:W-:Y:S01]  /*0460*/  STS.128 [R38], R44 ;  /* 0x0000002c26007388 */ /* 0x008fe20000000c00 */
[----:B------:R-:W-:Y:S06]  /*0470*/  BAR.SYNC.DEFER_BLOCKING 0x0 ;  /* 0x0000000000007b1d */ /* 0x000fec0000010000 */
[----:B------:R-:W-:Y:S04]  /*0480*/  LDS.128 R20, [R48] ;  /* 0x0000000030147984 */ /* 0x000fe80000000c00 */
[----:B------:R-:W0:Y:S04]  /*0490*/  LDS.128 R24, [R3] ;  /* 0x0000000003187984 */ /* 0x000e280000000c00 */
[----:B------:R-:W-:Y:S04]  /*04a0*/  LDS.128 R28, [R48+0x100] ;  /* 0x00010000301c7984 */ /* 0x000fe80000000c00 */
[----:B------:R-:W1:Y:S01]  /*04b0*/  LDS.128 R32, [R3+0x100] ;  /* 0x0001000003207984 */ /* 0x000e620000000c00 */
[C---:B0-----:R-:W-:Y:S01]  /*04c0*/  FFMA R49, R20.reuse, R24, R16 ;  /* 0x0000001814317223 */ /* 0x041fe20000000010 */
[CC--:B------:R-:W-:Y:S01]  /*04d0*/  FFMA R40, R20.reuse, R25.reuse, R17 ;  /* 0x0000001914287223 */ /* 0x0c0fe20000000011 */
[C---:B------:R-:W-:Y:S01]  /*04e0*/  FFMA R16, R21.reuse, R25, R13 ;  /* 0x0000001915107223 */ /* 0x040fe2000000000d */
[CC--:B------:R-:W-:Y:S01]  /*04f0*/  FFMA R17, R20.reuse, R26.reuse, R18 ;  /* 0x0000001a14117223 */ /* 0x0c0fe20000000012 */
[C---:B------:R-:W-:Y:S01]  /*0500*/  FFMA R13, R21.reuse, R26, R14 ;  /* 0x0000001a150d7223 */ /* 0x040fe2000000000e */
[-C--:B------:R-:W-:Y:S01]  /*0510*/  FFMA R20, R20, R27.reuse, R19 ;  /* 0x0000001b14147223 */ /* 0x080fe20000000013 */
[C---:B------:R-:W-:Y:S01]  /*0520*/  FFMA R14, R21.reuse, R27, R15 ;  /* 0x0000001b150e7223 */ /* 0x040fe2000000000f */
[-C--:B------:R-:W-:Y:S01]  /*0530*/  FFMA R12, R21, R24.reuse, R12 ;  /* 0x00000018150c7223 */ /* 0x080fe2000000000c */
[C---:B------:R-:W-:Y:S01]  /*0540*/  FFMA R15, R22.reuse, R24, R8 ;  /* 0x00000018160f7223 */ /* 0x040fe20000000008 */
[CC--:B------:R-:W-:Y:S01]  /*0550*/  FFMA R18, R22.reuse, R25.reuse, R9 ;  /* 0x0000001916127223 */ /* 0x0c0fe20000000009 */
[C---:B------:R-:W-:Y:S01]  /*0560*/  FFMA R19, R22.reuse, R26, R10 ;  /* 0x0000001a16137223 */ /* 0x040fe2000000000a */
[C---:B------:R-:W-:Y:S01]  /*0570*/  FFMA R42, R23.reuse, R25, R5 ;  /* 0x00000019172a7223 */ /* 0x040fe20000000005 */
[-C--:B------:R-:W-:Y:S01]  /*0580*/  FFMA R22, R22, R27.reuse, R11 ;  /* 0x0000001b16167223 */ /* 0x080fe2000000000b */
[C---:B------:R-:W-:Y:S01]  /*0590*/  FFMA R24, R23.reuse, R24, R4 ;  /* 0x0000001817187223 */ /* 0x040fe20000000004 */
[C---:B------:R-:W-:Y:S01]  /*05a0*/  FFMA R25, R23.reuse, R26, R6 ;  /* 0x0000001a17197223 */ /* 0x040fe20000000006 */
[----:B------:R-:W-:Y:S01]  /*05b0*/  FFMA R44, R23, R27, R7 ;  /* 0x0000001b172c7223 */ /* 0x000fe20000000007 */
[----:B------:R-:W-:Y:S01]  /*05c0*/  LDS.128 R8, [R3+0x200] ;  /* 0x0002000003087984 */ /* 0x000fe20000000c00 */
[C---:B-1----:R-:W-:Y:S01]  /*05d0*/  FFMA R49, R28.reuse, R32, R49 ;  /* 0x000000201c317223 */ /* 0x042fe20000000031 */
[C---:B------:R-:W-:Y:S01]  /*05e0*/  FFMA R40, R28.reuse, R33, R40 ;  /* 0x000000211c287223 */ /* 0x040fe20000000028 */
[C---:B------:R-:W-:Y:S01]  /*05f0*/  FFMA R21, R28.reuse, R34, R17 ;  /* 0x000000221c157223 */ /* 0x040fe20000000011 */
[----:B------:R-:W0:Y:S01]  /*0600*/  LDS.128 R4, [R48+0x200] ;  /* 0x0002000030047984 */ /* 0x000e220000000c00 */
[----:B------:R-:W-:Y:S01]  /*0610*/  FFMA R20, R28, R35, R20 ;  /* 0x000000231c147223 */ /* 0x000fe20000000014 */
[C---:B------:R-:W-:Y:S01]  /*0620*/  FFMA R26, R29.reuse, R32, R12 ;  /* 0x000000201d1a7223 */ /* 0x040fe2000000000c */
[C---:B------:R-:W-:Y:S01]  /*0630*/  FFMA R28, R29.reuse, R33, R16 ;  /* 0x000000211d1c7223 */ /* 0x040fe20000000010 */
[C---:B------:R-:W-:Y:S01]  /*0640*/  FFMA R23, R29.reuse, R34, R13 ;  /* 0x000000221d177223 */ /* 0x040fe2000000000d */
[----:B------:R-:W-:Y:S01]  /*0650*/  FFMA R46, R29, R35, R14 ;  /* 0x000000231d2e7223 */ /* 0x000fe2000000000e */
[C---:B------:R-:W-:Y:S01]  /*0660*/  FFMA R27, R30.reuse, R32, R15 ;  /* 0x000000201e1b7223 */ /* 0x040fe2000000000f */
[C---:B------:R-:W-:Y:S01]  /*0670*/  FFMA R52, R30.reuse, R33, R18 ;  /* 0x000000211e347223 */ /* 0x040fe20000000012 */
[C---:B------:R-:W-:Y:S01]  /*0680*/  FFMA R29, R30.reuse, R34, R19 ;  /* 0x000000221e1d7223 */ /* 0x040fe20000000013 */
[----:B------:R-:W-:Y:S01]  /*0690*/  LDS.128 R12, [R48+0x300] ;  /* 0x00030000300c7984 */ /* 0x000fe20000000c00 */
[----:B------:R-:W-:Y:S01]  /*06a0*/  FFMA R22, R30, R35, R22 ;  /* 0x000000231e167223 */ /* 0x000fe20000000016 */
[C---:B------:R-:W-:Y:S01]  /*06b0*/  FFMA R24, R31.reuse, R32, R24 ;  /* 0x000000201f187223 */ /* 0x040fe20000000018 */
[C---:B------:R-:W-:Y:S01]  /*06c0*/  FFMA R42, R31.reuse, R33, R42 ;  /* 0x000000211f2a7223 */ /* 0x040fe2000000002a */
[----:B------:R-:W1:Y:S01]  /*06d0*/  LDS.128 R16, [R3+0x300] ;  /* 0x0003000003107984 */ /* 0x000e620000000c00 */
[C---:B------:R-:W-:Y:S01]  /*06e0*/  FFMA R25, R31.reuse, R34, R25 ;  /* 0x000000221f197223 */ /* 0x040fe20000000019 */
[----:B------:R-:W-:Y:S01]  /*06f0*/  FFMA R44, R31, R35, R44 ;  /* 0x000000231f2c7223 */ /* 0x000fe2000000002c */
[C---:B0-----:R-:W-:Y:S01]  /*0700*/  FFMA R49, R4.reuse, R8, R49 ;  /* 0x0000000804317223 */ /* 0x041fe20000000031 */
[C---:B------:R-:W-:Y:S01]  /*0710*/  FFMA R40, R4.reuse, R9, R40 ;  /* 0x0000000904287223 */ /* 0x040fe20000000028 */
[C---:B------:R-:W-:Y:S01]  /*0720*/  FFMA R21, R4.reuse, R10, R21 ;  /* 0x0000000a04157223 */ /* 0x040fe20000000015 */
        /* <DEDUP_REMOVED lines=13> */
[C---:B-1----:R-:W-:Y:S01]  /*0800*/  FFMA R49, R12.reuse, R16, R49 ;  /* 0x000000100c317223 */ /* 0x042fe20000000031 */
[----:B------:R-:W-:Y:S01]  /*0810*/  LDS.128 R4, [R48+0x400] ;  /* 0x0004000030047984 */ /* 0x000fe20000000c00 */
[C---:B------:R-:W-:Y:S01]  /*0820*/  FFMA R40, R12.reuse, R17, R40 ;  /* 0x000000110c287223 */ /* 0x040fe20000000028 */
[C---:B------:R-:W-:Y:S01]  /*0830*/  FFMA R21, R12.reuse, R18, R21 ;  /* 0x000000120c157223 */ /* 0x040fe20000000015 */
[----:B------:R-:W-:Y:S01]  /*0840*/  FFMA R20, R12, R19, R20 ;  /* 0x000000130c147223 */ /* 0x000fe20000000014 */
[----:B------:R-:W0:Y:S01]  /*0850*/  LDS.128 R8, [R3+0x400] ;  /* 0x0004000003087984 */ /* 0x000e220000000c00 */
        /* <DEDUP_REMOVED lines=11> */
[----:B------:R-:W-:-:S02]  /*0910*/  FFMA R44, R15, R19, R44 ;  /* 0x000000130f2c7223 */ /* 0x000fc4000000002c */
[----:B------:R-:W-:Y:S04]  /*0920*/  LDS.128 R12, [R48+0x500] ;  /* 0x00050000300c7984 */ /* 0x000fe80000000c00 */
[----:B------:R-:W1:Y:S01]  /*0930*/  LDS.128 R16, [R3+0x500] ;  /* 0x0005000003107984 */ /* 0x000e620000000c00 */
        /* <DEDUP_REMOVED lines=54> */
[C---:B------:R-:W-:Y:S02]  /*0ca0*/  FFMA R40, R12.reuse, R17, R40 ;  /* 0x000000110c287223 */ /* 0x040fe40000000028 */
[----:B------:R-:W0:Y:S01]  /*0cb0*/  LDS.128 R8, [R3+0x800] ;  /* 0x0008000003087984 */ /* 0x000e220000000c00 */
        /* <DEDUP_REMOVED lines=33> */
[----:B-1----:R-:W-:-:S03]  /*0ed0*/  FFMA R49, R12, R16, R49 ;  /* 0x000000100c317223 */ /* 0x002fc60000000031 */
[----:B------:R-:W0:Y:S01]  /*0ee0*/  LDS.128 R8, [R3+0xa00] ;  /* 0x000a000003087984 */ /* 0x000e220000000c00 */
        /* <DEDUP_REMOVED lines=34> */
[----:B------:R-:W0:Y:S01]  /*1110*/  LDS.128 R8, [R3+0xc00] ;  /* 0x000c000003087984 */ /* 0x000e220000000c00 */
[C---:B-1----:R-:W-:Y:S01]  /*1120*/  FFMA R49, R12.reuse, R16, R49 ;  /* 0x000000100c317223 */ /* 0x042fe20000000031 */
        /* <DEDUP_REMOVED lines=33> */
[----:B------:R-:W-:Y:S04]  /*1340*/  LDS.128 R24, [R3+0xe00] ;  /* 0x000e000003187984 */ /* 0x000fe80000000c00 */
[----:B------:R-:W0:Y:S01]  /*1350*/  LDS.128 R8, [R48+0xe00] ;  /* 0x000e000030087984 */ /* 0x000e220000000c00 */
[C---:B-1----:R-:W-:Y:S01]  /*1360*/  FFMA R30, R13.reuse, R16, R4 ;  /* 0x000000100d1e7223 */ /* 0x042fe20000000004 */
[C---:B------:R-:W-:Y:S01]  /*1370*/  FFMA R28, R13.reuse, R17, R28 ;  /* 0x000000110d1c7223 */ /* 0x040fe2000000001c */
[C---:B------:R-:W-:Y:S01]  /*1380*/  FFMA R35, R13.reuse, R18, R23 ;  /* 0x000000120d237223 */ /* 0x040fe20000000017 */
[----:B------:R-:W-:Y:S01]  /*1390*/  FFMA R46, R13, R19, R46 ;  /* 0x000000130d2e7223 */ /* 0x000fe2000000002e */
[C---:B------:R-:W-:Y:S01]  /*13a0*/  FFMA R49, R12.reuse, R16, R49 ;  /* 0x000000100c317223 */ /* 0x040fe20000000031 */
[CC--:B------:R-:W-:Y:S01]  /*13b0*/  FFMA R40, R12.reuse, R17.reuse, R40 ;  /* 0x000000110c287223 */ /* 0x0c0fe20000000028 */
[----:B------:R-:W-:Y:S01]  /*13c0*/  FFMA R31, R12, R18, R21 ;  /* 0x000000120c1f7223 */ /* 0x000fe20000000015 */
[C---:B------:R-:W-:Y:S01]  /*13d0*/  FFMA R13, R14.reuse, R16, R5 ;  /* 0x000000100e0d7223 */ /* 0x040fe20000000005 */
[C---:B------:R-:W-:Y:S01]  /*13e0*/  FFMA R52, R14.reuse, R17, R52 ;  /* 0x000000110e347223 */ /* 0x040fe20000000034 */
[----:B------:R-:W-:Y:S01]  /*13f0*/  FFMA R29, R14, R18, R29 ;  /* 0x000000120e1d7223 */ /* 0x000fe2000000001d */
[-C--:B------:R-:W-:Y:S01]  /*1400*/  FFMA R12, R12, R19.reuse, R20 ;  /* 0x000000130c0c7223 */ /* 0x080fe20000000014 */
[----:B------:R-:W-:Y:S01]  /*1410*/  FFMA R14, R14, R19, R22 ;  /* 0x000000130e0e7223 */ /* 0x000fe20000000016 */
[C---:B------:R-:W-:Y:S01]  /*1420*/  FFMA R16, R15.reuse, R16, R6 ;  /* 0x000000100f107223 */ /* 0x040fe20000000006 */
[----:B------:R-:W-:Y:S01]  /*1430*/  LDS.128 R20, [R3+0xf00] ;  /* 0x000f000003147984 */ /* 0x000fe20000000c00 */
[C---:B------:R-:W-:Y:S01]  /*1440*/  FFMA R42, R15.reuse, R17, R42 ;  /* 0x000000110f2a7223 */ /* 0x040fe2000000002a */
[C---:B------:R-:W-:Y:S01]  /*1450*/  FFMA R33, R15.reuse, R18, R33 ;  /* 0x000000120f217223 */ /* 0x040fe20000000021 */
[----:B------:R-:W-:Y:S01]  /*1460*/  FFMA R44, R15, R19, R44 ;  /* 0x000000130f2c7223 */ /* 0x000fe2000000002c */
[----:B------:R-:W1:Y:S01]  /*1470*/  LDS.128 R4, [R48+0xf00] ;  /* 0x000f000030047984 */ /* 0x000e620000000c00 */
[----:B------:R-:W-:-:S05]  /*1480*/  MOV R15, UR6 ;  /* 0x00000006000f7c02 */ /* 0x000fca0008000f00 */
[----:B------:R-:W-:-:S04]  /*1490*/  IMAD.WIDE R50, R15, 0x4, R50 ;  /* 0x000000040f327825 */ /* 0x000fc800078e0232 */
[C---:B0-----:R-:W-:Y:S01]  /*14a0*/  FFMA R30, R9.reuse, R24, R30 ;  /* 0x00000018091e7223 */ /* 0x041fe2000000001e */
[C---:B------:R-:W-:Y:S01]  /*14b0*/  FFMA R28, R9.reuse, R25, R28 ;  /* 0x00000019091c7223 */ /* 0x040fe2000000001c */
[C---:B------:R-:W-:Y:S01]  /*14c0*/  FFMA R35, R9.reuse, R26, R35 ;  /* 0x0000001a09237223 */ /* 0x040fe20000000023 */
[-C--:B------:R-:W-:Y:S01]  /*14d0*/  FFMA R46, R9, R27.reuse, R46 ;  /* 0x0000001b092e7223 */ /* 0x080fe2000000002e */
[----:B------:R-:W-:Y:S01]  /*14e0*/  FFMA R12, R8, R27, R12 ;  /* 0x0000001b080c7223 */ /* 0x000fe2000000000c */
[-C--:B------:R-:W-:Y:S01]  /*14f0*/  FFMA R9, R10, R24.reuse, R13 ;  /* 0x000000180a097223 */ /* 0x080fe2000000000d */
[C---:B------:R-:W-:Y:S01]  /*1500*/  FFMA R49, R8.reuse, R24, R49 ;  /* 0x0000001808317223 */ /* 0x040fe20000000031 */
[CC--:B------:R-:W-:Y:S01]  /*1510*/  FFMA R40, R8.reuse, R25.reuse, R40 ;  /* 0x0000001908287223 */ /* 0x0c0fe20000000028 */
[-C--:B------:R-:W-:Y:S01]  /*1520*/  FFMA R31, R8, R26.reuse, R31 ;  /* 0x0000001a081f7223 */ /* 0x080fe2000000001f */
[C---:B------:R-:W-:Y:S01]  /*1530*/  FFMA R52, R10.reuse, R25, R52 ;  /* 0x000000190a347223 */ /* 0x040fe20000000034 */
[C---:B------:R-:W-:Y:S01]  /*1540*/  FFMA R29, R10.reuse, R26, R29 ;  /* 0x0000001a0a1d7223 */ /* 0x040fe2000000001d */
[----:B------:R-:W-:Y:S01]  /*1550*/  FFMA R32, R10, R27, R14 ;  /* 0x0000001b0a207223 */ /* 0x000fe2000000000e */
[C---:B------:R-:W-:Y:S01]  /*1560*/  FFMA R24, R11.reuse, R24, R16 ;  /* 0x000000180b187223 */ /* 0x040fe20000000010 */
[C---:B------:R-:W-:Y:S01]  /*1570*/  FFMA R42, R11.reuse, R25, R42 ;  /* 0x000000190b2a7223 */ /* 0x040fe2000000002a */
[C---:B------:R-:W-:Y:S01]  /*1580*/  FFMA R33, R11.reuse, R26, R33 ;  /* 0x0000001a0b217223 */ /* 0x040fe20000000021 */
[----:B------:R-:W-:Y:S01]  /*1590*/  FFMA R44, R11, R27, R44 ;  /* 0x0000001b0b2c7223 */ /* 0x000fe2000000002c */
[----:B-1----:R-:W-:Y:S01]  /*15a0*/  FFMA R19, R4, R23, R12 ;  /* 0x0000001704137223 */ /* 0x002fe2000000000c */
[-C--:B------:R-:W-:Y:S01]  /*15b0*/  FFMA R8, R6, R20.reuse, R9 ;  /* 0x0000001406087223 */ /* 0x080fe20000000009 */
[C---:B------:R-:W-:Y:S01]  /*15c0*/  FFMA R16, R4.reuse, R20, R49 ;  /* 0x0000001404107223 */ /* 0x040fe20000000031 */
[CC--:B------:R-:W-:Y:S01]  /*15d0*/  FFMA R17, R4.reuse, R21.reuse, R40 ;  /* 0x0000001504117223 */ /* 0x0c0fe20000000028 */
[----:B------:R-:W-:Y:S01]  /*15e0*/  FFMA R18, R4, R22, R31 ;  /* 0x0000001604127223 */ /* 0x000fe2000000001f */
[C---:B------:R-:W-:Y:S01]  /*15f0*/  FFMA R12, R5.reuse, R20, R30 ;  /* 0x00000014050c7223 */ /* 0x040fe2000000001e */
[C---:B------:R-:W-:Y:S01]  /*1600*/  FFMA R13, R5.reuse, R21, R28 ;  /* 0x00000015050d7223 */ /* 0x040fe2000000001c */
[CC--:B------:R-:W-:Y:S01]  /*1610*/  FFMA R14, R5.reuse, R22.reuse, R35 ;  /* 0x00000016050e7223 */ /* 0x0c0fe20000000023 */
[----:B------:R-:W-:Y:S01]  /*1620*/  FFMA R15, R5, R23, R46 ;  /* 0x00000017050f7223 */ /* 0x000fe2000000002e */
[C---:B------:R-:W-:Y:S01]  /*1630*/  FFMA R9, R6.reuse, R21, R52 ;  /* 0x0000001506097223 */ /* 0x040fe20000000034 */
[C---:B------:R-:W-:Y:S01]  /*1640*/  FFMA R10, R6.reuse, R22, R29 ;  /* 0x00000016060a7223 */ /* 0x040fe2000000001d */
[----:B------:R-:W-:Y:S01]  /*1650*/  FFMA R11, R6, R23, R32 ;  /* 0x00000017060b7223 */ /* 0x000fe20000000020 */
[C---:B------:R-:W-:Y:S01]  /*1660*/  FFMA R4, R7.reuse, R20, R24 ;  /* 0x0000001407047223 */ /* 0x040fe20000000018 */
[C---:B------:R-:W-:Y:S01]  /*1670*/  FFMA R5, R7.reuse, R21, R42 ;  /* 0x0000001507057223 */ /* 0x040fe2000000002a */
[C---:B------:R-:W-:Y:S01]  /*1680*/  FFMA R6, R7.reuse, R22, R33 ;  /* 0x0000001607067223 */ /* 0x040fe20000000021 */
[----:B------:R-:W-:Y:S01]  /*1690*/  FFMA R7, R7, R23, R44 ;  /* 0x0000001707077223 */ /* 0x000fe2000000002c */
[----:B------:R-:W-:Y:S06]  /*16a0*/  BAR.SYNC.DEFER_BLOCKING 0x0 ;  /* 0x0000000000007b1d */ /* 0x000fec0000010000 */
[----:B------:R-:W-:Y:S05]  /*16b0*/  BRA.U !UP0, `(.L_x_1) ;  /* 0xffffffed083c7547 */ /* 0x000fea000b83ffff */
.L_x_0:
[----:B------:R-:W0:Y:S01]  /*16c0*/  S2R R3, SR_TID.Y ;  /* 0x0000000000037919 */ /* 0x000e220000002200 */
[----:B------:R-:W3:Y:S01]  /*16d0*/  LDC R25, c[0x0][0x3b8] ;  /* 0x0000ee00ff197b82 */ /* 0x000ee20000000800 */
[----:B------:R-:W1:Y:S01]  /*16e0*/  LDCU.64 UR6, c[0x0][0x3b0] ;  /* 0x00007600ff0677ac */ /* 0x000e620008000a00 */
[----:B----4-:R-:W-:Y:S01]  /*16f0*/  SHF.L.U32 R2, R2, 0x6, RZ ;  /* 0x0000000602027819 */ /* 0x010fe200000006ff */
[----:B---3--:R-:W-:-:S04]  /*1700*/  IMAD R0, R0, R25, RZ ;  /* 0x0000001900007224 */ /* 0x008fc800078e02ff */
[----:B------:R-:W-:Y:S01]  /*1710*/  IMAD R2, R25, UR5, R2 ;  /* 0x0000000519027c24 */ /* 0x000fe2000f8e0202 */
[----:B0-----:R-:W-:-:S04]  /*1720*/  SHF.L.U32 R3, R3, 0x2, RZ ;  /* 0x0000000203037819 */ /* 0x001fc800000006ff */
[----:B------:R-:W-:-:S04]  /*1730*/  LEA R3, R0, R3, 0x2 ;  /* 0x0000000300037211 */ /* 0x000fc800078e10ff */
[----:B------:R-:W-:Y:S02]  /*1740*/  SHF.R.S32.HI R21, RZ, 0x1f, R3 ;  /* 0x0000001fff157819 */ /* 0x000fe40000011403 */
[----:B------:R-:W-:-:S04]  /*1750*/  IADD3 R3, P0, PT, R2, R3, RZ ;  /* 0x0000000302037210 */ /* 0x000fc80007f1e0ff */
[----:B------:R-:W-:Y:S02]  /*1760*/  LEA.HI.X.SX32 R0, R2, R21, 0x1, P0 ;  /* 0x0000001502007211 */ /* 0x000fe400000f0eff */
[----:B-1----:R-:W-:-:S04]  /*1770*/  LEA R2, P0, R3, UR6, 0x2 ;  /* 0x0000000603027c11 */ /* 0x002fc8000f8010ff */
[----:B------:R-:W-:-:S03]  /*1780*/  LEA.HI.X R3, R3, UR7, R0, 0x2, P0 ;  /* 0x0000000703037c11 */ /* 0x000fc600080f1400 */
[C---:B------:R-:W-:Y:S02]  /*1790*/  IMAD.WIDE R20, R25.reuse, 0x4, R2 ;  /* 0x0000000419147825 */ /* 0x040fe400078e0202 */
[----:B------:R-:W-:Y:S04]  /*17a0*/  STG.E.128 desc[UR10][R2.64], R16 ;  /* 0x0000001002007986 */ /* 0x000fe8000c101d0a */
[----:B------:R-:W-:Y:S01]  /*17b0*/  STG.E.128 desc[UR10][R20.64], R12 ;  /* 0x0000000c14007986 */ /* 0x000fe2000c101d0a */
[----:B------:R-:W-:-:S05]  /*17c0*/  IMAD.WIDE R22, R25, 0x4, R20 ;  /* 0x0000000419167825 */ /* 0x000fca00078e0214 */
[----:B------:R-:W-:Y:S01]  /*17d0*/  STG.E.128 desc[UR10][R22.64], R8 ;  /* 0x0000000816007986 */ /* 0x000fe2000c101d0a */
[----:B------:R-:W-:-:S05]  /*17e0*/  IMAD.WIDE R24, R25, 0x4, R22 ;  /* 0x0000000419187825 */ /* 0x000fca00078e0216 */
[----:B------:R-:W-:Y:S01]  /*17f0*/  STG.E.128 desc[UR10][R24.64], R4 ;  /* 0x0000000418007986 */ /* 0x000fe2000c101d0a */
[----:B------:R-:W-:Y:S05]  /*1800*/  EXIT ;  /* 0x000000000000794d */ /* 0x000fea0003800000 */
.L_x_2:
[----:B------:R-:W-:-:S00]  /*1810*/  BRA `(.L_x_2) ;  /* 0xfffffffc00fc7947 */ /* 0x000fc0000383ffff */
[----:B------:R-:W-:-:S00]  /*1820*/  NOP ;  /* 0x0000000000007918 */ /* 0x000fc00000000000 */
        /* <DEDUP_REMOVED lines=13> */
.L_x_3:


//--------------------- .nv.shared._Z6sgemm5iiifPfiS_ifS_i --------------------------
	.section	.nv.shared._Z6sgemm5iiifPfiS_ifS_i,"aw",@nobits
	.sectionflags	@""
	.align	4
.nv.shared._Z6sgemm5iiifPfiS_ifS_i:
	.zero		9216


//--------------------- .nv.shared.reserved.0     --------------------------
	.section	.nv.shared.reserved.0,"aw",@nobits
	.weak		__nv_reservedSMEM_offset_0_alias
	.size		__nv_reservedSMEM_offset_0_alias, 0, 64
	.other		__nv_reservedSMEM_offset_0_alias,@"STO_CUDA_RESERVED_SHARED STV_DEFAULT"
__nv_reservedSMEM_offset_0_alias:
	.zero		0
	.zero		64


//--------------------- .nv.constant0._Z6sgemm5iiifPfiS_ifS_i --------------------------
	.section	.nv.constant0._Z6sgemm5iiifPfiS_ifS_i,"a",@progbits
	.sectionflags	@""
	.align	4
.nv.constant0._Z6sgemm5iiifPfiS_ifS_i:
	.zero		956


//--------------------- SYMBOLS --------------------------

	.type		.nv.reservedSmem.offset0,@object
	.size		.nv.reservedSmem.offset0,0x4
	.type		.nv.reservedSmem.cap,@object
	.size		.nv.reservedSmem.cap,0x4
